//
// Generated by NVIDIA NVVM Compiler
//
// Compiler Build ID: CL-36424714
// Cuda compilation tools, release 13.0, V13.0.88
// Based on NVVM 20.0.0
//

.version 9.0
.target sm_100
.address_size 64

	// .globl	_Z6kernelPfPdPi

.visible .entry _Z6kernelPfPdPi(
	.param .u64 .ptr .align 1 _Z6kernelPfPdPi_param_0,
	.param .u64 .ptr .align 1 _Z6kernelPfPdPi_param_1,
	.param .u64 .ptr .align 1 _Z6kernelPfPdPi_param_2
)
{
	.reg .pred 	%p<13>;
	.reg .b32 	%r<18>;
	.reg .b32 	%f<11>;
	.reg .b64 	%rd<12>;
	.reg .b64 	%fd<15>;

	ld.param.u64 	%rd1, [_Z6kernelPfPdPi_param_0];
	ld.param.u64 	%rd2, [_Z6kernelPfPdPi_param_1];
	ld.param.u64 	%rd3, [_Z6kernelPfPdPi_param_2];
	mov.u32 	%r4, %tid.x;
	mov.u32 	%r5, %ctaid.x;
	mov.u32 	%r6, %ntid.x;
	mad.lo.s32 	%r1, %r5, %r6, %r4;
	mov.u32 	%r7, %tid.y;
	mov.u32 	%r8, %ctaid.y;
	mov.u32 	%r9, %ntid.y;
	mad.lo.s32 	%r2, %r8, %r9, %r7;
	mov.u32 	%r10, %tid.z;
	mov.u32 	%r11, %ctaid.z;
	mov.u32 	%r12, %ntid.z;
	mad.lo.s32 	%r3, %r11, %r12, %r10;
	mov.pred 	%p12, -1;
	setp.eq.s32 	%p4, %r1, 0;
	@%p4 bra 	$L__BB0_3;
	setp.eq.s32 	%p5, %r1, 31;
	@%p5 bra 	$L__BB0_3;
	setp.eq.s32 	%p12, %r2, 0;
$L__BB0_3:
	setp.eq.s32 	%p6, %r2, 31;
	or.pred  	%p7, %p12, %p6;
	setp.eq.s32 	%p8, %r3, 0;
	setp.eq.s32 	%p9, %r3, 31;
	or.pred  	%p10, %p8, %p9;
	or.pred  	%p11, %p7, %p10;
	@%p11 bra 	$L__BB0_5;
	shl.b32 	%r13, %r2, 5;
	add.s32 	%r14, %r13, %r1;
	shl.b32 	%r15, %r3, 10;
	add.s32 	%r16, %r14, %r15;
	cvta.to.global.u64 	%rd4, %rd1;
	mul.wide.s32 	%rd5, %r16, 4;
	add.s64 	%rd6, %rd4, %rd5;
	ld.global.f32 	%f1, [%rd6];
	cvt.f64.f32 	%fd1, %f1;
	ld.global.f32 	%f2, [%rd6+4];
	cvt.f64.f32 	%fd2, %f2;
	add.f64 	%fd3, %fd1, %fd2;
	ld.global.f32 	%f3, [%rd6+-4];
	cvt.f64.f32 	%fd4, %f3;
	add.f64 	%fd5, %fd3, %fd4;
	ld.global.f32 	%f4, [%rd6+128];
	cvt.f64.f32 	%fd6, %f4;
	add.f64 	%fd7, %fd5, %fd6;
	ld.global.f32 	%f5, [%rd6+-128];
	cvt.f64.f32 	%fd8, %f5;
	add.f64 	%fd9, %fd7, %fd8;
	ld.global.f32 	%f6, [%rd6+-4096];
	cvt.f64.f32 	%fd10, %f6;
	add.f64 	%fd11, %fd9, %fd10;
	ld.global.f32 	%f7, [%rd6+4096];
	cvt.f64.f32 	%fd12, %f7;
	add.f64 	%fd13, %fd11, %fd12;
	cvt.rn.f32.f64 	%f8, %fd13;
	cvta.to.global.u64 	%rd7, %rd3;
	add.s64 	%rd8, %rd7, %rd5;
	ld.global.u32 	%r17, [%rd8];
	cvt.rn.f32.s32 	%f9, %r17;
	mul.f32 	%f10, %f9, %f8;
	cvt.f64.f32 	%fd14, %f10;
	cvta.to.global.u64 	%rd9, %rd2;
	mul.wide.s32 	%rd10, %r16, 8;
	add.s64 	%rd11, %rd9, %rd10;
	st.global.f64 	[%rd11], %fd14;
$L__BB0_5:
	ret;

}


// ===== COMPILED SASS (sm_100) =====

	.target	sm_100

	.elftype	@"ET_EXEC"


//--------------------- .note.nv.tkinfo           --------------------------
	.section	.note.nv.tkinfo,"",@"SHT_NOTE"
	.sectionflags	@"SHF_NOTE_NV_TKINFO"
	.tkinfo
        /*0018*/ 	.word	0x00000002
        /*0030*/ 	.string	""
        /*0030*/ 	.string	"ptxas"
        /*0030*/ 	.string	"Cuda compilation tools, release 13.0, V13.0.88"
        /*0030*/ 	.string	"Build cuda_13.0.r13.0/compiler.36424714_0"
        /*0030*/ 	.string	"-arch sm_100 -m 64 "



//--------------------- .note.nv.cuinfo           --------------------------
	.section	.note.nv.cuinfo,"",@"SHT_NOTE"
	.sectionflags	@"SHF_NOTE_NV_CUINFO"
        /*0018*/ 	.short	0x0002
        /*001a*/ 	.short	0x0064
        /*001c*/ 	.short	0x0082
	.zero		2


//--------------------- .nv.info                  --------------------------
	.section	.nv.info,"",@"SHT_CUDA_INFO"
	.align	4


	//----- nvinfo : EIATTR_REGCOUNT
	.align		4
        /*0000*/ 	.byte	0x04, 0x2f
        /*0002*/ 	.short	(.L_1 - .L_0)
	.align		4
.L_0:
        /*0004*/ 	.word	index@(_Z6kernelPfPdPi)
        /*0008*/ 	.word	0x00000017


	//----- nvinfo : EIATTR_FRAME_SIZE
	.align		4
.L_1:
        /*000c*/ 	.byte	0x04, 0x11
        /*000e*/ 	.short	(.L_3 - .L_2)
	.align		4
.L_2:
        /*0010*/ 	.word	index@(_Z6kernelPfPdPi)
        /*0014*/ 	.word	0x00000000


	//----- nvinfo : EIATTR_MIN_STACK_SIZE
	.align		4
.L_3:
        /*0018*/ 	.byte	0x04, 0x12
        /*001a*/ 	.short	(.L_5 - .L_4)
	.align		4
.L_4:
        /*001c*/ 	.word	index@(_Z6kernelPfPdPi)
        /*0020*/ 	.word	0x00000000
.L_5:


//--------------------- .nv.compat                --------------------------
	.section	.nv.compat,"",@"SHT_CUDA_COMPAT_INFO"
	.align	4
        /*0000*/ 	.byte	0x02, 0x09, 0x00, 0x00, 0x02, 0x02, 0x01, 0x00, 0x02, 0x05, 0x05, 0x00, 0x03, 0x07, 0x01, 0x01
        /*0010*/ 	.byte	0x02, 0x03, 0x00, 0x00, 0x02, 0x06, 0x01, 0x00, 0x04, 0x0b, 0x08, 0x00, 0x01, 0x00, 0x00, 0x00
        /*0020*/ 	.byte	0x00, 0x00, 0x00, 0x00


//--------------------- .nv.info._Z6kernelPfPdPi  --------------------------
	.section	.nv.info._Z6kernelPfPdPi,"",@"SHT_CUDA_INFO"
	.sectionflags	@""
	.align	4


	//----- nvinfo : EIATTR_CUDA_API_VERSION
	.align		4
        /*0000*/ 	.byte	0x04, 0x37
        /*0002*/ 	.short	(.L_7 - .L_6)
.L_6:
        /*0004*/ 	.word	0x00000082


	//----- nvinfo : EIATTR_KPARAM_INFO
	.align		4
.L_7:
        /*0008*/ 	.byte	0x04, 0x17
        /*000a*/ 	.short	(.L_9 - .L_8)
.L_8:
        /*000c*/ 	.word	0x00000000
        /*0010*/ 	.short	0x0002
        /*0012*/ 	.short	0x0010
        /*0014*/ 	.byte	0x00, 0xf5, 0x21, 0x00


	//----- nvinfo : EIATTR_KPARAM_INFO
	.align		4
.L_9:
        /*0018*/ 	.byte	0x04, 0x17
        /*001a*/ 	.short	(.L_11 - .L_10)
.L_10:
        /*001c*/ 	.word	0x00000000
        /*0020*/ 	.short	0x0001
        /*0022*/ 	.short	0x0008
        /*0024*/ 	.byte	0x00, 0xf5, 0x21, 0x00


	//----- nvinfo : EIATTR_KPARAM_INFO
	.align		4
.L_11:
        /*0028*/ 	.byte	0x04, 0x17
        /*002a*/ 	.short	(.L_13 - .L_12)
.L_12:
        /*002c*/ 	.word	0x00000000
        /*0030*/ 	.short	0x0000
        /*0032*/ 	.short	0x0000
        /*0034*/ 	.byte	0x00, 0xf5, 0x21, 0x00


	//----- nvinfo : EIATTR_SPARSE_MMA_MASK
	.align		4
.L_13:
        /*0038*/ 	.byte	0x03, 0x50
        /*003a*/ 	.short	0x0000


	//----- nvinfo : EIATTR_MAXREG_COUNT
	.align		4
        /*003c*/ 	.byte	0x03, 0x1b
        /*003e*/ 	.short	0x00ff


	//----- nvinfo : EIATTR_MERCURY_ISA_VERSION
	.align		4
        /*0040*/ 	.byte	0x03, 0x5f
        /*0042*/ 	.short	0x0101


	//----- nvinfo : EIATTR_VRC_CTA_INIT_COUNT
	.align		4
        /*0044*/ 	.byte	0x02, 0x4a
	.zero		1
	.zero		1


	//----- nvinfo : EIATTR_EXIT_INSTR_OFFSETS
	.align		4
        /*0048*/ 	.byte	0x04, 0x1c
        /*004a*/ 	.short	(.L_15 - .L_14)


	//   ....[0]....
.L_14:
        /*004c*/ 	.word	0x00000140


	//   ....[1]....
        /*0050*/ 	.word	0x00000380


	//----- nvinfo : EIATTR_CBANK_PARAM_SIZE
	.align		4
.L_15:
        /*0054*/ 	.byte	0x03, 0x19
        /*0056*/ 	.short	0x0018


	//----- nvinfo : EIATTR_PARAM_CBANK
	.align		4
        /*0058*/ 	.byte	0x04, 0x0a
        /*005a*/ 	.short	(.L_17 - .L_16)
	.align		4
.L_16:
        /*005c*/ 	.word	index@(.nv.constant0._Z6kernelPfPdPi)
        /*0060*/ 	.short	0x0380
        /*0062*/ 	.short	0x0018


	//----- nvinfo : EIATTR_SW_WAR
	.align		4
.L_17:
        /*0064*/ 	.byte	0x04, 0x36
        /*0066*/ 	.short	(.L_19 - .L_18)
.L_18:
        /*0068*/ 	.word	0x00000008
.L_19:


//--------------------- .nv.callgraph             --------------------------
	.section	.nv.callgraph,"",@"SHT_CUDA_CALLGRAPH"
	.align	4
	.sectionentsize	8
	.align		4
        /*0000*/ 	.word	0x00000000
	.align		4
        /*0004*/ 	.word	0xffffffff
	.align		4
        /*0008*/ 	.word	0x00000000
	.align		4
        /*000c*/ 	.word	0xfffffffe
	.align		4
        /*0010*/ 	.word	0x00000000
	.align		4
        /*0014*/ 	.word	0xfffffffd
	.align		4
        /*0018*/ 	.word	0x00000000
	.align		4
        /*001c*/ 	.word	0xfffffffc


//--------------------- .text._Z6kernelPfPdPi     --------------------------
	.section	.text._Z6kernelPfPdPi,"ax",@progbits
	.align	128
        .global         _Z6kernelPfPdPi
        .type           _Z6kernelPfPdPi,@function
        .size           _Z6kernelPfPdPi,(.L_x_1 - _Z6kernelPfPdPi)
        .other          _Z6kernelPfPdPi,@"STO_CUDA_ENTRY STV_DEFAULT"
_Z6kernelPfPdPi:
.text._Z6kernelPfPdPi:
[----:B------:R-:W-:Y:S01]  /*0000*/  LDC R1, c[0x0][0x37c] ;  /* 0x0000df00ff017b82 */ /* 0x000fe20000000800 */
[----:B------:R-:W0:Y:S07]  /*0010*/  S2R R0, SR_TID.X ;  /* 0x0000000000007919 */ /* 0x000e2e0000002100 */
[----:B------:R-:W0:Y:S01]  /*0020*/  S2UR UR4, SR_CTAID.X ;  /* 0x00000000000479c3 */ /* 0x000e220000002500 */
[----:B------:R-:W1:Y:S01]  /*0030*/  S2R R2, SR_TID.Y ;  /* 0x0000000000027919 */ /* 0x000e620000002200 */
[----:B------:R-:W2:Y:S06]  /*0040*/  S2R R4, SR_TID.Z ;  /* 0x0000000000047919 */ /* 0x000eac0000002300 */
[----:B------:R-:W0:Y:S08]  /*0050*/  LDC R3, c[0x0][0x360] ;  /* 0x0000d800ff037b82 */ /* 0x000e300000000800 */
[----:B------:R-:W1:Y:S08]  /*0060*/  S2UR UR5, SR_CTAID.Y ;  /* 0x00000000000579c3 */ /* 0x000e700000002600 */
[----:B------:R-:W1:Y:S08]  /*0070*/  LDC R5, c[0x0][0x364] ;  /* 0x0000d900ff057b82 */ /* 0x000e700000000800 */
[----:B------:R-:W2:Y:S01]  /*0080*/  S2UR UR6, SR_CTAID.Z ;  /* 0x00000000000679c3 */ /* 0x000ea20000002700 */
[----:B0-----:R-:W-:-:S05]  /*0090*/  IMAD R0, R3, UR4, R0 ;  /* 0x0000000403007c24 */ /* 0x001fca000f8e0200 */
[C---:B------:R-:W-:Y:S02]  /*00a0*/  ISETP.NE.AND P0, PT, R0.reuse, 0x1f, PT ;  /* 0x0000001f0000780c */ /* 0x040fe40003f05270 */
[----:B------:R-:W2:Y:S02]  /*00b0*/  LDC R7, c[0x0][0x368] ;  /* 0x0000da00ff077b82 */ /* 0x000ea40000000800 */
[----:B------:R-:W-:Y:S01]  /*00c0*/  ISETP.EQ.OR P0, PT, R0, RZ, !P0 ;  /* 0x000000ff0000720c */ /* 0x000fe20004702670 */
[----:B-1----:R-:W-:-:S05]  /*00d0*/  IMAD R3, R5, UR5, R2 ;  /* 0x0000000505037c24 */ /* 0x002fca000f8e0202 */
[----:B------:R-:W-:-:S04]  /*00e0*/  ISETP.EQ.OR P1, PT, R3, RZ, P0 ;  /* 0x000000ff0300720c */ /* 0x000fc80000722670 */
[----:B------:R-:W-:Y:S01]  /*00f0*/  ISETP.EQ.OR P1, PT, R3, 0x1f, P1 ;  /* 0x0000001f0300780c */ /* 0x000fe20000f22670 */
[----:B--2---:R-:W-:-:S05]  /*0100*/  IMAD R2, R7, UR6, R4 ;  /* 0x0000000607027c24 */ /* 0x004fca000f8e0204 */
[----:B------:R-:W-:-:S04]  /*0110*/  ISETP.NE.AND P0, PT, R2, 0x1f, PT ;  /* 0x0000001f0200780c */ /* 0x000fc80003f05270 */
[----:B------:R-:W-:-:S04]  /*0120*/  ISETP.EQ.OR P0, PT, R2, RZ, !P0 ;  /* 0x000000ff0200720c */ /* 0x000fc80004702670 */
[----:B------:R-:W-:-:S13]  /*0130*/  PLOP3.LUT P0, PT, P1, P0, PT, 0xf8, 0x8f ;  /* 0x00000000008f781c */ /* 0x000fda0000f01f70 */
[----:B------:R-:W-:Y:S05]  /*0140*/  @P0 EXIT ;  /* 0x000000000000094d */ /* 0x000fea0003800000 */
[----:B------:R-:W0:Y:S01]  /*0150*/  LDC.64 R6, c[0x0][0x380] ;  /* 0x0000e000ff067b82 */ /* 0x000e220000000a00 */
[----:B------:R-:W1:Y:S01]  /*0160*/  LDCU.64 UR4, c[0x0][0x358] ;  /* 0x00006b00ff0477ac */ /* 0x000e620008000a00 */
[----:B------:R-:W-:-:S05]  /*0170*/  IMAD R3, R3, 0x20, R0 ;  /* 0x0000002003037824 */ /* 0x000fca00078e0200 */
[----:B------:R-:W-:Y:S01]  /*0180*/  LEA R0, R2, R3, 0xa ;  /* 0x0000000302007211 */ /* 0x000fe200078e50ff */
[----:B------:R-:W2:Y:S04]  /*0190*/  LDC.64 R14, c[0x0][0x390] ;  /* 0x0000e400ff0e7b82 */ /* 0x000ea80000000a00 */
[----:B0-----:R-:W-:-:S05]  /*01a0*/  IMAD.WIDE R6, R0, 0x4, R6 ;  /* 0x0000000400067825 */ /* 0x001fca00078e0206 */
[----:B-1----:R-:W3:Y:S04]  /*01b0*/  LDG.E R16, desc[UR4][R6.64] ;  /* 0x0000000406107981 */ /* 0x002ee8000c1e1900 */
[----:B------:R-:W4:Y:S04]  /*01c0*/  LDG.E R17, desc[UR4][R6.64+0x4] ;  /* 0x0000040406117981 */ /* 0x000f28000c1e1900 */
[----:B------:R-:W5:Y:S04]  /*01d0*/  LDG.E R18, desc[UR4][R6.64+-0x4] ;  /* 0xfffffc0406127981 */ /* 0x000f68000c1e1900 */
[----:B------:R-:W5:Y:S04]  /*01e0*/  LDG.E R19, desc[UR4][R6.64+0x80] ;  /* 0x0000800406137981 */ /* 0x000f68000c1e1900 */
[----:B------:R-:W5:Y:S04]  /*01f0*/  LDG.E R20, desc[UR4][R6.64+-0x80] ;  /* 0xffff800406147981 */ /* 0x000f68000c1e1900 */
[----:B------:R-:W5:Y:S04]  /*0200*/  LDG.E R4, desc[UR4][R6.64+-0x1000] ;  /* 0xfff0000406047981 */ /* 0x000f68000c1e1900 */
[----:B------:R-:W5:Y:S01]  /*0210*/  LDG.E R3, desc[UR4][R6.64+0x1000] ;  /* 0x0010000406037981 */ /* 0x000f62000c1e1900 */
[----:B--2---:R-:W-:-:S05]  /*0220*/  IMAD.WIDE R14, R0, 0x4, R14 ;  /* 0x00000004000e7825 */ /* 0x004fca00078e020e */
[----:B------:R-:W2:Y:S01]  /*0230*/  LDG.E R2, desc[UR4][R14.64] ;  /* 0x000000040e027981 */ /* 0x000ea2000c1e1900 */
[----:B---3--:R-:W-:Y:S08]  /*0240*/  F2F.F64.F32 R8, R16 ;  /* 0x0000001000087310 */ /* 0x008ff00000201800 */
[----:B----4-:R-:W0:Y:S08]  /*0250*/  F2F.F64.F32 R10, R17 ;  /* 0x00000011000a7310 */ /* 0x010e300000201800 */
[----:B-----5:R-:W1:Y:S01]  /*0260*/  F2F.F64.F32 R12, R18 ;  /* 0x00000012000c7310 */ /* 0x020e620000201800 */
[----:B0-----:R-:W-:-:S07]  /*0270*/  DADD R8, R8, R10 ;  /* 0x0000000008087229 */ /* 0x001fce000000000a */
[----:B------:R-:W-:Y:S01]  /*0280*/  F2F.F64.F32 R4, R4 ;  /* 0x0000000400047310 */ /* 0x000fe20000201800 */
[----:B-1----:R-:W-:-:S07]  /*0290*/  DADD R8, R8, R12 ;  /* 0x0000000008087229 */ /* 0x002fce000000000c */
[----:B------:R-:W0:Y:S08]  /*02a0*/  F2F.F64.F32 R10, R19 ;  /* 0x00000013000a7310 */ /* 0x000e300000201800 */
[----:B------:R-:W1:Y:S01]  /*02b0*/  F2F.F64.F32 R12, R20 ;  /* 0x00000014000c7310 */ /* 0x000e620000201800 */
[----:B0-----:R-:W-:-:S07]  /*02c0*/  DADD R8, R8, R10 ;  /* 0x0000000008087229 */ /* 0x001fce000000000a */
[----:B------:R-:W0:Y:S01]  /*02d0*/  F2F.F64.F32 R6, R3 ;  /* 0x0000000300067310 */ /* 0x000e220000201800 */
[----:B------:R-:W3:Y:S01]  /*02e0*/  LDC.64 R10, c[0x0][0x388] ;  /* 0x0000e200ff0a7b82 */ /* 0x000ee20000000a00 */
[----:B-1----:R-:W-:-:S08]  /*02f0*/  DADD R8, R8, R12 ;  /* 0x0000000008087229 */ /* 0x002fd0000000000c */
[----:B------:R-:W-:Y:S01]  /*0300*/  DADD R8, R8, R4 ;  /* 0x0000000008087229 */ /* 0x000fe20000000004 */
[----:B--2---:R-:W-:-:S07]  /*0310*/  I2FP.F32.S32 R5, R2 ;  /* 0x0000000200057245 */ /* 0x004fce0000201400 */
[----:B0-----:R-:W-:Y:S01]  /*0320*/  DADD R6, R8, R6 ;  /* 0x0000000008067229 */ /* 0x001fe20000000006 */
[----:B---3--:R-:W-:-:S09]  /*0330*/  IMAD.WIDE R10, R0, 0x8, R10 ;  /* 0x00000008000a7825 */ /* 0x008fd200078e020a */
[----:B------:R-:W0:Y:S02]  /*0340*/  F2F.F32.F64 R6, R6 ;  /* 0x0000000600067310 */ /* 0x000e240000301000 */
[----:B0-----:R-:W-:-:S06]  /*0350*/  FMUL R5, R6, R5 ;  /* 0x0000000506057220 */ /* 0x001fcc0000400000 */
[----:B------:R-:W0:Y:S02]  /*0360*/  F2F.F64.F32 R8, R5 ;  /* 0x0000000500087310 */ /* 0x000e240000201800 */
[----:B0-----:R-:W-:Y:S01]  /*0370*/  STG.E.64 desc[UR4][R10.64], R8 ;  /* 0x000000080a007986 */ /* 0x001fe2000c101b04 */
[----:B------:R-:W-:Y:S05]  /*0380*/  EXIT ;  /* 0x000000000000794d */ /* 0x000fea0003800000 */
.L_x_0:
[----:B------:R-:W-:-:S00]  /*0390*/  BRA `(.L_x_0) ;  /* 0xfffffffc00fc7947 */ /* 0x000fc0000383ffff */
[----:B------:R-:W-:-:S00]  /*03a0*/  NOP ;  /* 0x0000000000007918 */ /* 0x000fc00000000000 */
        /* <DEDUP_REMOVED lines=13> */
.L_x_1:


//--------------------- .nv.shared.reserved.0     --------------------------
	.section	.nv.shared.reserved.0,"aw",@nobits
	.weak		__nv_reservedSMEM_offset_0_alias
	.size		__nv_reservedSMEM_offset_0_alias, 0, 64
	.other		__nv_reservedSMEM_offset_0_alias,@"STO_CUDA_RESERVED_SHARED STV_DEFAULT"
__nv_reservedSMEM_offset_0_alias:
	.zero		0
	.zero		64


//--------------------- .nv.constant0._Z6kernelPfPdPi --------------------------
	.section	.nv.constant0._Z6kernelPfPdPi,"a",@progbits
	.sectionflags	@""
	.align	4
.nv.constant0._Z6kernelPfPdPi:
	.zero		920


//--------------------- SYMBOLS --------------------------

	.type		.nv.reservedSmem.offset0,@object
	.size		.nv.reservedSmem.offset0,0x4
